//
// Generated by NVIDIA NVVM Compiler
//
// Compiler Build ID: CL-36424714
// Cuda compilation tools, release 13.0, V13.0.88
// Based on NVVM 20.0.0
//

.version 9.0
.target sm_100
.address_size 64

	// .globl	_Z21ph_dRPA_A_trip_kerneliiiiPdS_

.visible .entry _Z21ph_dRPA_A_trip_kerneliiiiPdS_(
	.param .u32 _Z21ph_dRPA_A_trip_kerneliiiiPdS__param_0,
	.param .u32 _Z21ph_dRPA_A_trip_kerneliiiiPdS__param_1,
	.param .u32 _Z21ph_dRPA_A_trip_kerneliiiiPdS__param_2,
	.param .u32 _Z21ph_dRPA_A_trip_kerneliiiiPdS__param_3,
	.param .u64 .ptr .align 1 _Z21ph_dRPA_A_trip_kerneliiiiPdS__param_4,
	.param .u64 .ptr .align 1 _Z21ph_dRPA_A_trip_kerneliiiiPdS__param_5
)
{
	.reg .pred 	%p<60>;
	.reg .b32 	%r<76>;
	.reg .b64 	%rd<48>;
	.reg .b64 	%fd<76>;

	ld.param.u32 	%r27, [_Z21ph_dRPA_A_trip_kerneliiiiPdS__param_0];
	ld.param.u32 	%r28, [_Z21ph_dRPA_A_trip_kerneliiiiPdS__param_1];
	ld.param.u64 	%rd19, [_Z21ph_dRPA_A_trip_kerneliiiiPdS__param_4];
	ld.param.u64 	%rd20, [_Z21ph_dRPA_A_trip_kerneliiiiPdS__param_5];
	cvta.to.global.u64 	%rd1, %rd19;
	cvta.to.global.u64 	%rd2, %rd20;
	mov.u32 	%r30, %ctaid.x;
	mov.u32 	%r31, %ntid.x;
	mov.u32 	%r32, %tid.x;
	mad.lo.s32 	%r66, %r30, %r31, %r32;
	setp.ge.s32 	%p1, %r66, %r28;
	@%p1 bra 	$L__BB0_5;
	setp.lt.s32 	%p2, %r27, 1;
	@%p2 bra 	$L__BB0_5;
	mov.u32 	%r33, %ntid.y;
	and.b32  	%r2, %r27, 7;
	and.b32  	%r3, %r27, 2147483640;
	shl.b32 	%r4, %r28, 3;
	mov.u32 	%r34, %tid.y;
	mov.u32 	%r35, %ctaid.y;
	mad.lo.s32 	%r68, %r35, %r33, %r34;
	mul.wide.s32 	%rd42, %r28, 8;
$L__BB0_3:
	setp.lt.s32 	%p3, %r68, %r28;
	@%p3 bra 	$L__BB0_6;
$L__BB0_4:
	mov.u32 	%r62, %ntid.x;
	mov.u32 	%r63, %nctaid.x;
	mad.lo.s32 	%r66, %r62, %r63, %r66;
	setp.lt.s32 	%p59, %r66, %r28;
	@%p59 bra 	$L__BB0_3;
$L__BB0_5:
	ret;
$L__BB0_6:
	add.s32 	%r36, %r66, %r27;
	mul.wide.s32 	%rd21, %r36, 8;
	add.s64 	%rd3, %rd1, %rd21;
$L__BB0_7:
	mov.b32 	%r69, 0;
$L__BB0_8:
	ld.param.u32 	%r64, [_Z21ph_dRPA_A_trip_kerneliiiiPdS__param_3];
	setp.lt.u32 	%p4, %r27, 8;
	mul.lo.s32 	%r39, %r69, %r28;
	add.s32 	%r40, %r39, %r66;
	mad.lo.s32 	%r12, %r40, %r64, %r68;
	mul.wide.u32 	%rd22, %r69, 8;
	add.s64 	%rd4, %rd1, %rd22;
	add.s32 	%r41, %r12, %r39;
	mul.wide.s32 	%rd23, %r41, 8;
	add.s64 	%rd5, %rd2, %rd23;
	mov.b32 	%r74, 0;
	@%p4 bra 	$L__BB0_27;
	neg.s32 	%r71, %r69;
	mov.b32 	%r72, 0;
	mov.u32 	%r70, %r12;
$L__BB0_10:
	.pragma "nounroll";
	setp.ne.s32 	%p5, %r66, %r68;
	mul.wide.s32 	%rd24, %r70, 8;
	add.s64 	%rd6, %rd2, %rd24;
	mov.b64 	%rd25, 0;
	st.global.u64 	[%rd6], %rd25;
	setp.ne.s32 	%p6, %r71, 0;
	or.pred  	%p7, %p5, %p6;
	@%p7 bra 	$L__BB0_12;
	ld.global.f64 	%fd1, [%rd3];
	ld.global.f64 	%fd2, [%rd4];
	sub.f64 	%fd3, %fd1, %fd2;
	ld.global.f64 	%fd4, [%rd5];
	add.f64 	%fd5, %fd4, %fd3;
	st.global.f64 	[%rd5], %fd5;
$L__BB0_12:
	add.s32 	%r43, %r72, 1;
	mul.wide.s32 	%rd7, %r28, 8;
	add.s64 	%rd8, %rd6, %rd7;
	mov.b64 	%rd26, 0;
	st.global.u64 	[%rd8], %rd26;
	setp.ne.s32 	%p9, %r69, %r43;
	or.pred  	%p10, %p5, %p9;
	@%p10 bra 	$L__BB0_14;
	ld.global.f64 	%fd6, [%rd3];
	ld.global.f64 	%fd7, [%rd4];
	sub.f64 	%fd8, %fd6, %fd7;
	ld.global.f64 	%fd9, [%rd5];
	add.f64 	%fd10, %fd9, %fd8;
	st.global.f64 	[%rd5], %fd10;
$L__BB0_14:
	add.s32 	%r44, %r72, 2;
	add.s64 	%rd9, %rd8, %rd7;
	mov.b64 	%rd27, 0;
	st.global.u64 	[%rd9], %rd27;
	setp.ne.s32 	%p12, %r69, %r44;
	or.pred  	%p13, %p5, %p12;
	@%p13 bra 	$L__BB0_16;
	ld.global.f64 	%fd11, [%rd3];
	ld.global.f64 	%fd12, [%rd4];
	sub.f64 	%fd13, %fd11, %fd12;
	ld.global.f64 	%fd14, [%rd5];
	add.f64 	%fd15, %fd14, %fd13;
	st.global.f64 	[%rd5], %fd15;
$L__BB0_16:
	add.s32 	%r45, %r72, 3;
	add.s64 	%rd10, %rd9, %rd7;
	mov.b64 	%rd28, 0;
	st.global.u64 	[%rd10], %rd28;
	setp.ne.s32 	%p15, %r69, %r45;
	or.pred  	%p16, %p5, %p15;
	@%p16 bra 	$L__BB0_18;
	ld.global.f64 	%fd16, [%rd3];
	ld.global.f64 	%fd17, [%rd4];
	sub.f64 	%fd18, %fd16, %fd17;
	ld.global.f64 	%fd19, [%rd5];
	add.f64 	%fd20, %fd19, %fd18;
	st.global.f64 	[%rd5], %fd20;
$L__BB0_18:
	add.s32 	%r46, %r72, 4;
	add.s64 	%rd11, %rd10, %rd7;
	mov.b64 	%rd29, 0;
	st.global.u64 	[%rd11], %rd29;
	setp.ne.s32 	%p18, %r69, %r46;
	or.pred  	%p19, %p5, %p18;
	@%p19 bra 	$L__BB0_20;
	ld.global.f64 	%fd21, [%rd3];
	ld.global.f64 	%fd22, [%rd4];
	sub.f64 	%fd23, %fd21, %fd22;
	ld.global.f64 	%fd24, [%rd5];
	add.f64 	%fd25, %fd24, %fd23;
	st.global.f64 	[%rd5], %fd25;
$L__BB0_20:
	add.s32 	%r47, %r72, 5;
	add.s64 	%rd12, %rd11, %rd7;
	mov.b64 	%rd30, 0;
	st.global.u64 	[%rd12], %rd30;
	setp.ne.s32 	%p21, %r69, %r47;
	or.pred  	%p22, %p5, %p21;
	@%p22 bra 	$L__BB0_22;
	ld.global.f64 	%fd26, [%rd3];
	ld.global.f64 	%fd27, [%rd4];
	sub.f64 	%fd28, %fd26, %fd27;
	ld.global.f64 	%fd29, [%rd5];
	add.f64 	%fd30, %fd29, %fd28;
	st.global.f64 	[%rd5], %fd30;
$L__BB0_22:
	add.s32 	%r48, %r72, 6;
	add.s64 	%rd13, %rd12, %rd7;
	mov.b64 	%rd31, 0;
	st.global.u64 	[%rd13], %rd31;
	setp.ne.s32 	%p24, %r69, %r48;
	or.pred  	%p25, %p5, %p24;
	@%p25 bra 	$L__BB0_24;
	ld.global.f64 	%fd31, [%rd3];
	ld.global.f64 	%fd32, [%rd4];
	sub.f64 	%fd33, %fd31, %fd32;
	ld.global.f64 	%fd34, [%rd5];
	add.f64 	%fd35, %fd34, %fd33;
	st.global.f64 	[%rd5], %fd35;
$L__BB0_24:
	add.s32 	%r49, %r72, 7;
	add.s64 	%rd32, %rd13, %rd7;
	mov.b64 	%rd33, 0;
	st.global.u64 	[%rd32], %rd33;
	setp.ne.s32 	%p27, %r69, %r49;
	or.pred  	%p28, %p5, %p27;
	@%p28 bra 	$L__BB0_26;
	ld.global.f64 	%fd36, [%rd3];
	ld.global.f64 	%fd37, [%rd4];
	sub.f64 	%fd38, %fd36, %fd37;
	ld.global.f64 	%fd39, [%rd5];
	add.f64 	%fd40, %fd39, %fd38;
	st.global.f64 	[%rd5], %fd40;
$L__BB0_26:
	add.s32 	%r72, %r72, 8;
	add.s32 	%r71, %r71, 8;
	add.s32 	%r70, %r70, %r4;
	setp.ne.s32 	%p29, %r72, %r3;
	mov.u32 	%r74, %r3;
	@%p29 bra 	$L__BB0_10;
$L__BB0_27:
	setp.eq.s32 	%p30, %r2, 0;
	@%p30 bra 	$L__BB0_48;
	add.s32 	%r50, %r2, -1;
	setp.lt.u32 	%p31, %r50, 3;
	@%p31 bra 	$L__BB0_38;
	setp.ne.s32 	%p32, %r66, %r68;
	mad.lo.s32 	%r51, %r74, %r28, %r12;
	mul.wide.s32 	%rd34, %r51, 8;
	add.s64 	%rd14, %rd2, %rd34;
	mov.b64 	%rd35, 0;
	st.global.u64 	[%rd14], %rd35;
	setp.ne.s32 	%p33, %r69, %r74;
	or.pred  	%p34, %p32, %p33;
	@%p34 bra 	$L__BB0_31;
	ld.global.f64 	%fd41, [%rd3];
	ld.global.f64 	%fd42, [%rd4];
	sub.f64 	%fd43, %fd41, %fd42;
	ld.global.f64 	%fd44, [%rd5];
	add.f64 	%fd45, %fd44, %fd43;
	st.global.f64 	[%rd5], %fd45;
$L__BB0_31:
	add.s32 	%r52, %r74, 1;
	add.s64 	%rd16, %rd14, %rd42;
	mov.b64 	%rd36, 0;
	st.global.u64 	[%rd16], %rd36;
	setp.ne.s32 	%p36, %r69, %r52;
	or.pred  	%p37, %p32, %p36;
	@%p37 bra 	$L__BB0_33;
	ld.global.f64 	%fd46, [%rd3];
	ld.global.f64 	%fd47, [%rd4];
	sub.f64 	%fd48, %fd46, %fd47;
	ld.global.f64 	%fd49, [%rd5];
	add.f64 	%fd50, %fd49, %fd48;
	st.global.f64 	[%rd5], %fd50;
$L__BB0_33:
	add.s32 	%r53, %r74, 2;
	add.s64 	%rd17, %rd16, %rd42;
	mov.b64 	%rd37, 0;
	st.global.u64 	[%rd17], %rd37;
	setp.ne.s32 	%p39, %r69, %r53;
	or.pred  	%p40, %p32, %p39;
	@%p40 bra 	$L__BB0_35;
	ld.global.f64 	%fd51, [%rd3];
	ld.global.f64 	%fd52, [%rd4];
	sub.f64 	%fd53, %fd51, %fd52;
	ld.global.f64 	%fd54, [%rd5];
	add.f64 	%fd55, %fd54, %fd53;
	st.global.f64 	[%rd5], %fd55;
$L__BB0_35:
	add.s32 	%r54, %r74, 3;
	add.s64 	%rd38, %rd17, %rd42;
	mov.b64 	%rd39, 0;
	st.global.u64 	[%rd38], %rd39;
	setp.ne.s32 	%p42, %r69, %r54;
	or.pred  	%p43, %p32, %p42;
	@%p43 bra 	$L__BB0_37;
	ld.global.f64 	%fd56, [%rd3];
	ld.global.f64 	%fd57, [%rd4];
	sub.f64 	%fd58, %fd56, %fd57;
	ld.global.f64 	%fd59, [%rd5];
	add.f64 	%fd60, %fd59, %fd58;
	st.global.f64 	[%rd5], %fd60;
$L__BB0_37:
	add.s32 	%r74, %r74, 4;
$L__BB0_38:
	and.b32  	%r55, %r27, 3;
	setp.eq.s32 	%p44, %r55, 0;
	@%p44 bra 	$L__BB0_48;
	setp.eq.s32 	%p45, %r55, 1;
	@%p45 bra 	$L__BB0_45;
	setp.ne.s32 	%p46, %r66, %r68;
	mad.lo.s32 	%r56, %r74, %r28, %r12;
	mul.wide.s32 	%rd40, %r56, 8;
	add.s64 	%rd18, %rd2, %rd40;
	mov.b64 	%rd41, 0;
	st.global.u64 	[%rd18], %rd41;
	setp.ne.s32 	%p47, %r69, %r74;
	or.pred  	%p48, %p46, %p47;
	@%p48 bra 	$L__BB0_42;
	ld.global.f64 	%fd61, [%rd3];
	ld.global.f64 	%fd62, [%rd4];
	sub.f64 	%fd63, %fd61, %fd62;
	ld.global.f64 	%fd64, [%rd5];
	add.f64 	%fd65, %fd64, %fd63;
	st.global.f64 	[%rd5], %fd65;
$L__BB0_42:
	add.s32 	%r57, %r74, 1;
	add.s64 	%rd43, %rd18, %rd42;
	mov.b64 	%rd44, 0;
	st.global.u64 	[%rd43], %rd44;
	setp.ne.s32 	%p50, %r69, %r57;
	or.pred  	%p51, %p46, %p50;
	@%p51 bra 	$L__BB0_44;
	ld.global.f64 	%fd66, [%rd3];
	ld.global.f64 	%fd67, [%rd4];
	sub.f64 	%fd68, %fd66, %fd67;
	ld.global.f64 	%fd69, [%rd5];
	add.f64 	%fd70, %fd69, %fd68;
	st.global.f64 	[%rd5], %fd70;
$L__BB0_44:
	add.s32 	%r74, %r74, 2;
$L__BB0_45:
	and.b32  	%r58, %r27, 1;
	setp.eq.b32 	%p52, %r58, 1;
	not.pred 	%p53, %p52;
	@%p53 bra 	$L__BB0_48;
	setp.ne.s32 	%p54, %r66, %r68;
	mad.lo.s32 	%r59, %r74, %r28, %r12;
	mul.wide.s32 	%rd45, %r59, 8;
	add.s64 	%rd46, %rd2, %rd45;
	mov.b64 	%rd47, 0;
	st.global.u64 	[%rd46], %rd47;
	setp.ne.s32 	%p55, %r69, %r74;
	or.pred  	%p56, %p54, %p55;
	@%p56 bra 	$L__BB0_48;
	ld.global.f64 	%fd71, [%rd3];
	ld.global.f64 	%fd72, [%rd4];
	sub.f64 	%fd73, %fd71, %fd72;
	ld.global.f64 	%fd74, [%rd5];
	add.f64 	%fd75, %fd74, %fd73;
	st.global.f64 	[%rd5], %fd75;
$L__BB0_48:
	add.s32 	%r69, %r69, 1;
	setp.ne.s32 	%p57, %r69, %r27;
	@%p57 bra 	$L__BB0_8;
	mov.u32 	%r60, %ntid.y;
	mov.u32 	%r61, %nctaid.y;
	mad.lo.s32 	%r68, %r60, %r61, %r68;
	setp.lt.s32 	%p58, %r68, %r28;
	@%p58 bra 	$L__BB0_7;
	bra.uni 	$L__BB0_4;

}


// ===== COMPILED SASS (sm_100) =====

	.target	sm_100

	.elftype	@"ET_EXEC"


//--------------------- .note.nv.tkinfo           --------------------------
	.section	.note.nv.tkinfo,"",@"SHT_NOTE"
	.sectionflags	@"SHF_NOTE_NV_TKINFO"
	.tkinfo
        /*0018*/ 	.word	0x00000002
        /*0030*/ 	.string	""
        /*0030*/ 	.string	"ptxas"
        /*0030*/ 	.string	"Cuda compilation tools, release 13.0, V13.0.88"
        /*0030*/ 	.string	"Build cuda_13.0.r13.0/compiler.36424714_0"
        /*0030*/ 	.string	"-arch sm_100 -m 64 "



//--------------------- .note.nv.cuinfo           --------------------------
	.section	.note.nv.cuinfo,"",@"SHT_NOTE"
	.sectionflags	@"SHF_NOTE_NV_CUINFO"
        /*0018*/ 	.short	0x0002
        /*001a*/ 	.short	0x0064
        /*001c*/ 	.short	0x0082
	.zero		2


//--------------------- .nv.info                  --------------------------
	.section	.nv.info,"",@"SHT_CUDA_INFO"
	.align	4


	//----- nvinfo : EIATTR_REGCOUNT
	.align		4
        /*0000*/ 	.byte	0x04, 0x2f
        /*0002*/ 	.short	(.L_1 - .L_0)
	.align		4
.L_0:
        /*0004*/ 	.word	index@(_Z21ph_dRPA_A_trip_kerneliiiiPdS_)
        /*0008*/ 	.word	0x0000001e


	//----- nvinfo : EIATTR_FRAME_SIZE
	.align		4
.L_1:
        /*000c*/ 	.byte	0x04, 0x11
        /*000e*/ 	.short	(.L_3 - .L_2)
	.align		4
.L_2:
        /*0010*/ 	.word	index@(_Z21ph_dRPA_A_trip_kerneliiiiPdS_)
        /*0014*/ 	.word	0x00000000


	//----- nvinfo : EIATTR_MIN_STACK_SIZE
	.align		4
.L_3:
        /*0018*/ 	.byte	0x04, 0x12
        /*001a*/ 	.short	(.L_5 - .L_4)
	.align		4
.L_4:
        /*001c*/ 	.word	index@(_Z21ph_dRPA_A_trip_kerneliiiiPdS_)
        /*0020*/ 	.word	0x00000000
.L_5:


//--------------------- .nv.compat                --------------------------
	.section	.nv.compat,"",@"SHT_CUDA_COMPAT_INFO"
	.align	4
        /*0000*/ 	.byte	0x02, 0x09, 0x00, 0x00, 0x02, 0x02, 0x01, 0x00, 0x02, 0x05, 0x05, 0x00, 0x03, 0x07, 0x01, 0x01
        /*0010*/ 	.byte	0x02, 0x03, 0x00, 0x00, 0x02, 0x06, 0x01, 0x00, 0x04, 0x0b, 0x08, 0x00, 0x01, 0x00, 0x00, 0x00
        /*0020*/ 	.byte	0x00, 0x00, 0x00, 0x00


//--------------------- .nv.info._Z21ph_dRPA_A_trip_kerneliiiiPdS_ --------------------------
	.section	.nv.info._Z21ph_dRPA_A_trip_kerneliiiiPdS_,"",@"SHT_CUDA_INFO"
	.sectionflags	@""
	.align	4


	//----- nvinfo : EIATTR_CUDA_API_VERSION
	.align		4
        /*0000*/ 	.byte	0x04, 0x37
        /*0002*/ 	.short	(.L_7 - .L_6)
.L_6:
        /*0004*/ 	.word	0x00000082


	//----- nvinfo : EIATTR_KPARAM_INFO
	.align		4
.L_7:
        /*0008*/ 	.byte	0x04, 0x17
        /*000a*/ 	.short	(.L_9 - .L_8)
.L_8:
        /*000c*/ 	.word	0x00000000
        /*0010*/ 	.short	0x0005
        /*0012*/ 	.short	0x0018
        /*0014*/ 	.byte	0x00, 0xf5, 0x21, 0x00


	//----- nvinfo : EIATTR_KPARAM_INFO
	.align		4
.L_9:
        /*0018*/ 	.byte	0x04, 0x17
        /*001a*/ 	.short	(.L_11 - .L_10)
.L_10:
        /*001c*/ 	.word	0x00000000
        /*0020*/ 	.short	0x0004
        /*0022*/ 	.short	0x0010
        /*0024*/ 	.byte	0x00, 0xf5, 0x21, 0x00


	//----- nvinfo : EIATTR_KPARAM_INFO
	.align		4
.L_11:
        /*0028*/ 	.byte	0x04, 0x17
        /*002a*/ 	.short	(.L_13 - .L_12)
.L_12:
        /*002c*/ 	.word	0x00000000
        /*0030*/ 	.short	0x0003
        /*0032*/ 	.short	0x000c
        /*0034*/ 	.byte	0x00, 0xf0, 0x11, 0x00


	//----- nvinfo : EIATTR_KPARAM_INFO
	.align		4
.L_13:
        /*0038*/ 	.byte	0x04, 0x17
        /*003a*/ 	.short	(.L_15 - .L_14)
.L_14:
        /*003c*/ 	.word	0x00000000
        /*0040*/ 	.short	0x0002
        /*0042*/ 	.short	0x0008
        /*0044*/ 	.byte	0x00, 0xf0, 0x11, 0x00


	//----- nvinfo : EIATTR_KPARAM_INFO
	.align		4
.L_15:
        /*0048*/ 	.byte	0x04, 0x17
        /*004a*/ 	.short	(.L_17 - .L_16)
.L_16:
        /*004c*/ 	.word	0x00000000
        /*0050*/ 	.short	0x0001
        /*0052*/ 	.short	0x0004
        /*0054*/ 	.byte	0x00, 0xf0, 0x11, 0x00


	//----- nvinfo : EIATTR_KPARAM_INFO
	.align		4
.L_17:
        /*0058*/ 	.byte	0x04, 0x17
        /*005a*/ 	.short	(.L_19 - .L_18)
.L_18:
        /*005c*/ 	.word	0x00000000
        /*0060*/ 	.short	0x0000
        /*0062*/ 	.short	0x0000
        /*0064*/ 	.byte	0x00, 0xf0, 0x11, 0x00


	//----- nvinfo : EIATTR_SPARSE_MMA_MASK
	.align		4
.L_19:
        /*0068*/ 	.byte	0x03, 0x50
        /*006a*/ 	.short	0x0000


	//----- nvinfo : EIATTR_MAXREG_COUNT
	.align		4
        /*006c*/ 	.byte	0x03, 0x1b
        /*006e*/ 	.short	0x00ff


	//----- nvinfo : EIATTR_MERCURY_ISA_VERSION
	.align		4
        /*0070*/ 	.byte	0x03, 0x5f
        /*0072*/ 	.short	0x0101


	//----- nvinfo : EIATTR_VRC_CTA_INIT_COUNT
	.align		4
        /*0074*/ 	.byte	0x02, 0x4a
	.zero		1
	.zero		1


	//----- nvinfo : EIATTR_EXIT_INSTR_OFFSETS
	.align		4
        /*0078*/ 	.byte	0x04, 0x1c
        /*007a*/ 	.short	(.L_21 - .L_20)


	//   ....[0]....
.L_20:
        /*007c*/ 	.word	0x00000070


	//   ....[1]....
        /*0080*/ 	.word	0x000000a0


	//   ....[2]....
        /*0084*/ 	.word	0x00001120


	//----- nvinfo : EIATTR_CRS_STACK_SIZE
	.align		4
.L_21:
        /*0088*/ 	.byte	0x04, 0x1e
        /*008a*/ 	.short	(.L_23 - .L_22)
.L_22:
        /*008c*/ 	.word	0x00000000


	//----- nvinfo : EIATTR_CBANK_PARAM_SIZE
	.align		4
.L_23:
        /*0090*/ 	.byte	0x03, 0x19
        /*0092*/ 	.short	0x0020


	//----- nvinfo : EIATTR_PARAM_CBANK
	.align		4
        /*0094*/ 	.byte	0x04, 0x0a
        /*0096*/ 	.short	(.L_25 - .L_24)
	.align		4
.L_24:
        /*0098*/ 	.word	index@(.nv.constant0._Z21ph_dRPA_A_trip_kerneliiiiPdS_)
        /*009c*/ 	.short	0x0380
        /*009e*/ 	.short	0x0020


	//----- nvinfo : EIATTR_SW_WAR
	.align		4
.L_25:
        /*00a0*/ 	.byte	0x04, 0x36
        /*00a2*/ 	.short	(.L_27 - .L_26)
.L_26:
        /*00a4*/ 	.word	0x00000008
.L_27:


//--------------------- .nv.callgraph             --------------------------
	.section	.nv.callgraph,"",@"SHT_CUDA_CALLGRAPH"
	.align	4
	.sectionentsize	8
	.align		4
        /*0000*/ 	.word	0x00000000
	.align		4
        /*0004*/ 	.word	0xffffffff
	.align		4
        /*0008*/ 	.word	0x00000000
	.align		4
        /*000c*/ 	.word	0xfffffffe
	.align		4
        /*0010*/ 	.word	0x00000000
	.align		4
        /*0014*/ 	.word	0xfffffffd
	.align		4
        /*0018*/ 	.word	0x00000000
	.align		4
        /*001c*/ 	.word	0xfffffffc


//--------------------- .text._Z21ph_dRPA_A_trip_kerneliiiiPdS_ --------------------------
	.section	.text._Z21ph_dRPA_A_trip_kerneliiiiPdS_,"ax",@progbits
	.align	128
        .global         _Z21ph_dRPA_A_trip_kerneliiiiPdS_
        .type           _Z21ph_dRPA_A_trip_kerneliiiiPdS_,@function
        .size           _Z21ph_dRPA_A_trip_kerneliiiiPdS_,(.L_x_36 - _Z21ph_dRPA_A_trip_kerneliiiiPdS_)
        .other          _Z21ph_dRPA_A_trip_kerneliiiiPdS_,@"STO_CUDA_ENTRY STV_DEFAULT"
_Z21ph_dRPA_A_trip_kerneliiiiPdS_:
.text._Z21ph_dRPA_A_trip_kerneliiiiPdS_:
[----:B------:R-:W-:Y:S01]  /*0000*/  LDC R1, c[0x0][0x37c] ;  /* 0x0000df00ff017b82 */ /* 0x000fe20000000800 */
[----:B------:R-:W0:Y:S07]  /*0010*/  S2R R3, SR_TID.X ;  /* 0x0000000000037919 */ /* 0x000e2e0000002100 */
[----:B------:R-:W0:Y:S01]  /*0020*/  S2UR UR4, SR_CTAID.X ;  /* 0x00000000000479c3 */ /* 0x000e220000002500 */
[----:B------:R-:W1:Y:S07]  /*0030*/  LDCU UR5, c[0x0][0x384] ;  /* 0x00007080ff0577ac */ /* 0x000e6e0008000800 */
[----:B------:R-:W0:Y:S02]  /*0040*/  LDC R0, c[0x0][0x360] ;  /* 0x0000d800ff007b82 */ /* 0x000e240000000800 */
[----:B0-----:R-:W-:-:S05]  /*0050*/  IMAD R0, R0, UR4, R3 ;  /* 0x0000000400007c24 */ /* 0x001fca000f8e0203 */
[----:B-1----:R-:W-:-:S13]  /*0060*/  ISETP.GE.AND P0, PT, R0, UR5, PT ;  /* 0x0000000500007c0c */ /* 0x002fda000bf06270 */
[----:B------:R-:W-:Y:S05]  /*0070*/  @P0 EXIT ;  /* 0x000000000000094d */ /* 0x000fea0003800000 */
[----:B------:R-:W0:Y:S02]  /*0080*/  LDC R4, c[0x0][0x380] ;  /* 0x0000e000ff047b82 */ /* 0x000e240000000800 */
[----:B0-----:R-:W-:-:S13]  /*0090*/  ISETP.GE.AND P0, PT, R4, 0x1, PT ;  /* 0x000000010400780c */ /* 0x001fda0003f06270 */
[----:B------:R-:W-:Y:S05]  /*00a0*/  @!P0 EXIT ;  /* 0x000000000000894d */ /* 0x000fea0003800000 */
[----:B------:R-:W0:Y:S01]  /*00b0*/  S2R R3, SR_TID.Y ;  /* 0x0000000000037919 */ /* 0x000e220000002200 */
[----:B------:R-:W0:Y:S01]  /*00c0*/  LDCU UR4, c[0x0][0x364] ;  /* 0x00006c80ff0477ac */ /* 0x000e220008000800 */
[----:B------:R-:W0:Y:S01]  /*00d0*/  S2R R2, SR_CTAID.Y ;  /* 0x0000000000027919 */ /* 0x000e220000002600 */
[----:B------:R-:W1:Y:S01]  /*00e0*/  LDCU.64 UR6, c[0x0][0x358] ;  /* 0x00006b00ff0677ac */ /* 0x000e620008000a00 */
[----:B0-----:R-:W-:Y:S01]  /*00f0*/  IMAD R3, R2, UR4, R3 ;  /* 0x0000000402037c24 */ /* 0x001fe2000f8e0203 */
[C---:B------:R-:W-:Y:S02]  /*0100*/  LOP3.LUT R2, R4.reuse, 0x7, RZ, 0xc0, !PT ;  /* 0x0000000704027812 */ /* 0x040fe400078ec0ff */
[----:B-1----:R-:W-:-:S07]  /*0110*/  LOP3.LUT R4, R4, 0x7ffffff8, RZ, 0xc0, !PT ;  /* 0x7ffffff804047812 */ /* 0x002fce00078ec0ff */
.L_x_34:
[----:B0-----:R-:W0:Y:S01]  /*0120*/  LDCU UR4, c[0x0][0x384] ;  /* 0x00007080ff0477ac */ /* 0x001e220008000800 */
[----:B------:R-:W-:Y:S01]  /*0130*/  BSSY.RECONVERGENT B0, `(.L_x_0) ;  /* 0x00000f9000007945 */ /* 0x000fe20003800200 */
[----:B0-----:R-:W-:-:S05]  /*0140*/  IMAD.U32 R5, RZ, RZ, UR4 ;  /* 0x00000004ff057e24 */ /* 0x001fca000f8e00ff */
[----:B------:R-:W-:-:S13]  /*0150*/  ISETP.GE.AND P0, PT, R3, R5, PT ;  /* 0x000000050300720c */ /* 0x000fda0003f06270 */
[----:B-123--:R-:W-:Y:S05]  /*0160*/  @P0 BRA `(.L_x_1) ;  /* 0x0000000c00d40947 */ /* 0x00efea0003800000 */
[----:B------:R-:W0:Y:S01]  /*0170*/  LDC.64 R10, c[0x0][0x390] ;  /* 0x0000e400ff0a7b82 */ /* 0x000e220000000a00 */
[----:B------:R-:W1:Y:S02]  /*0180*/  LDCU UR4, c[0x0][0x380] ;  /* 0x00007000ff0477ac */ /* 0x000e640008000800 */
[----:B-1----:R-:W-:-:S04]  /*0190*/  VIADD R5, R0, UR4 ;  /* 0x0000000400057c36 */ /* 0x002fc80008000000 */
[----:B0-----:R-:W-:-:S07]  /*01a0*/  IMAD.WIDE R10, R5, 0x8, R10 ;  /* 0x00000008050a7825 */ /* 0x001fce00078e020a */
.L_x_33:
[----:B0123--:R-:W-:-:S07]  /*01b0*/  HFMA2 R6, -RZ, RZ, 0, 0 ;  /* 0x00000000ff067431 */ /* 0x00ffce00000001ff */
.L_x_32:
[----:B0-----:R-:W0:Y:S01]  /*01c0*/  LDCU.64 UR8, c[0x0][0x380] ;  /* 0x00007000ff0877ac */ /* 0x001e220008000a00 */
[----:B-1----:R-:W1:Y:S01]  /*01d0*/  LDC.64 R12, c[0x0][0x390] ;  /* 0x0000e400ff0c7b82 */ /* 0x002e620000000a00 */
[----:B------:R-:W-:Y:S01]  /*01e0*/  IMAD.MOV.U32 R7, RZ, RZ, RZ ;  /* 0x000000ffff077224 */ /* 0x000fe200078e00ff */
[----:B--2---:R-:W2:Y:S06]  /*01f0*/  LDCU UR4, c[0x0][0x38c] ;  /* 0x00007180ff0477ac */ /* 0x004eac0008000800 */
[----:B---3--:R-:W3:Y:S01]  /*0200*/  LDC.64 R22, c[0x0][0x398] ;  /* 0x0000e600ff167b82 */ /* 0x008ee20000000a00 */
[----:B0-----:R-:W-:Y:S01]  /*0210*/  IMAD.U32 R5, RZ, RZ, UR9 ;  /* 0x00000009ff057e24 */ /* 0x001fe2000f8e00ff */
[----:B------:R-:W-:-:S03]  /*0220*/  UISETP.GE.U32.AND UP0, UPT, UR8, 0x8, UPT ;  /* 0x000000080800788c */ /* 0x000fc6000bf06070 */
[C---:B------:R-:W-:Y:S02]  /*0230*/  IMAD R8, R6.reuse, R5, R0 ;  /* 0x0000000506087224 */ /* 0x040fe400078e0200 */
[----:B-1----:R-:W-:-:S04]  /*0240*/  IMAD.WIDE.U32 R12, R6, 0x8, R12 ;  /* 0x00000008060c7825 */ /* 0x002fc800078e000c */
[----:B--2---:R-:W-:-:S04]  /*0250*/  IMAD R8, R8, UR4, R3 ;  /* 0x0000000408087c24 */ /* 0x004fc8000f8e0203 */
[----:B------:R-:W-:-:S04]  /*0260*/  IMAD R15, R6, R5, R8 ;  /* 0x00000005060f7224 */ /* 0x000fc800078e0208 */
[----:B---3--:R-:W-:Y:S01]  /*0270*/  IMAD.WIDE R14, R15, 0x8, R22 ;  /* 0x000000080f0e7825 */ /* 0x008fe200078e0216 */
[----:B------:R-:W-:Y:S06]  /*0280*/  BRA.U !UP0, `(.L_x_2) ;  /* 0x0000000508b47547 */ /* 0x000fec000b800000 */
[----:B------:R-:W0:Y:S01]  /*0290*/  LDC R5, c[0x0][0x384] ;  /* 0x0000e100ff057b82 */ /* 0x000e220000000800 */
[----:B------:R-:W-:Y:S01]  /*02a0*/  ISETP.NE.AND P0, PT, R0, R3, PT ;  /* 0x000000030000720c */ /* 0x000fe20003f05270 */
[----:B------:R-:W-:Y:S01]  /*02b0*/  IMAD.MOV.U32 R9, RZ, RZ, RZ ;  /* 0x000000ffff097224 */ /* 0x000fe200078e00ff */
[----:B------:R-:W-:Y:S01]  /*02c0*/  IADD3 R7, PT, PT, -R6, RZ, RZ ;  /* 0x000000ff06077210 */ /* 0x000fe20007ffe1ff */
[----:B------:R-:W-:-:S04]  /*02d0*/  IMAD.MOV.U32 R24, RZ, RZ, R8 ;  /* 0x000000ffff187224 */ /* 0x000fc800078e0008 */
[----:B------:R-:W1:Y:S06]  /*02e0*/  LDC.64 R22, c[0x0][0x398] ;  /* 0x0000e600ff167b82 */ /* 0x000e6c0000000a00 */
.L_x_15:
[----:B------:R-:W-:Y:S01]  /*02f0*/  ISETP.NE.OR P1, PT, R7, RZ, P0 ;  /* 0x000000ff0700720c */ /* 0x000fe20000725670 */
[----:B-1----:R-:W-:-:S05]  /*0300*/  IMAD.WIDE R16, R24, 0x8, R22 ;  /* 0x0000000818107825 */ /* 0x002fca00078e0216 */
[----:B------:R1:W-:Y:S07]  /*0310*/  STG.E.64 desc[UR6][R16.64], RZ ;  /* 0x000000ff10007986 */ /* 0x0003ee000c101b06 */
[----:B------:R-:W2:Y:S04]  /*0320*/  @!P1 LDG.E.64 R26, desc[UR6][R10.64] ;  /* 0x000000060a1a9981 */ /* 0x000ea8000c1e1b00 */
[----:B------:R-:W2:Y:S04]  /*0330*/  @!P1 LDG.E.64 R20, desc[UR6][R12.64] ;  /* 0x000000060c149981 */ /* 0x000ea8000c1e1b00 */
[----:B------:R-:W3:Y:S01]  /*0340*/  @!P1 LDG.E.64 R18, desc[UR6][R14.64] ;  /* 0x000000060e129981 */ /* 0x000ee2000c1e1b00 */
[C---:B------:R-:W-:Y:S01]  /*0350*/  VIADD R25, R9.reuse, 0x2 ;  /* 0x0000000209197836 */ /* 0x040fe20000000000 */
[----:B------:R-:W-:Y:S04]  /*0360*/  BSSY.RECONVERGENT B1, `(.L_x_3) ;  /* 0x0000017000017945 */ /* 0x000fe80003800200 */
[----:B------:R-:W-:Y:S01]  /*0370*/  ISETP.NE.OR P3, PT, R6, R25, P0 ;  /* 0x000000190600720c */ /* 0x000fe20000765670 */
[----:B------:R-:W-:-:S05]  /*0380*/  VIADD R25, R9, 0x4 ;  /* 0x0000000409197836 */ /* 0x000fca0000000000 */
[----:B------:R-:W-:Y:S01]  /*0390*/  ISETP.NE.OR P5, PT, R6, R25, P0 ;  /* 0x000000190600720c */ /* 0x000fe200007a5670 */
[----:B--2---:R-:W-:-:S08]  /*03a0*/  @!P1 DADD R20, R26, -R20 ;  /* 0x000000001a149229 */ /* 0x004fd00000000814 */
[----:B---3--:R-:W-:Y:S01]  /*03b0*/  @!P1 DADD R18, R20, R18 ;  /* 0x0000000014129229 */ /* 0x008fe20000000012 */
[----:B------:R-:W-:-:S04]  /*03c0*/  IADD3 R21, PT, PT, R9, 0x1, RZ ;  /* 0x0000000109157810 */ /* 0x000fc80007ffe0ff */
[----:B------:R-:W-:Y:S02]  /*03d0*/  ISETP.NE.OR P2, PT, R6, R21, P0 ;  /* 0x000000150600720c */ /* 0x000fe40000745670 */
[----:B------:R2:W-:Y:S01]  /*03e0*/  @!P1 STG.E.64 desc[UR6][R14.64], R18 ;  /* 0x000000120e009986 */ /* 0x0005e2000c101b06 */
[----:B------:R-:W-:-:S04]  /*03f0*/  IADD3 R21, PT, PT, R9, 0x3, RZ ;  /* 0x0000000309157810 */ /* 0x000fc80007ffe0ff */
[----:B------:R-:W-:Y:S02]  /*0400*/  ISETP.NE.OR P4, PT, R6, R21, P0 ;  /* 0x000000150600720c */ /* 0x000fe40000785670 */
[----:B------:R-:W-:-:S04]  /*0410*/  IADD3 R21, PT, PT, R9, 0x5, RZ ;  /* 0x0000000509157810 */ /* 0x000fc80007ffe0ff */
[----:B------:R-:W-:Y:S01]  /*0420*/  ISETP.NE.OR P6, PT, R6, R21, P0 ;  /* 0x000000150600720c */ /* 0x000fe200007c5670 */
[----:B0-----:R-:W-:-:S05]  /*0430*/  IMAD.WIDE R20, R5, 0x8, R16 ;  /* 0x0000000805147825 */ /* 0x001fca00078e0210 */
[----:B------:R2:W-:Y:S01]  /*0440*/  STG.E.64 desc[UR6][R20.64], RZ ;  /* 0x000000ff14007986 */ /* 0x0005e2000c101b06 */
[----:B-1----:R-:W-:Y:S01]  /*0450*/  IMAD.WIDE R16, R5, 0x8, R20 ;  /* 0x0000000805107825 */ /* 0x002fe200078e0214 */
[----:B------:R-:W-:Y:S06]  /*0460*/  @P2 BRA `(.L_x_4) ;  /* 0x0000000000182947 */ /* 0x000fec0003800000 */
[----:B--2---:R-:W2:Y:S04]  /*0470*/  LDG.E.64 R18, desc[UR6][R10.64] ;  /* 0x000000060a127981 */ /* 0x004ea8000c1e1b00 */
[----:B------:R-:W2:Y:S02]  /*0480*/  LDG.E.64 R20, desc[UR6][R12.64] ;  /* 0x000000060c147981 */ /* 0x000ea4000c1e1b00 */
[----:B--2---:R-:W-:Y:S02]  /*0490*/  DADD R20, R18, -R20 ;  /* 0x0000000012147229 */ /* 0x004fe40000000814 */
[----:B------:R-:W2:Y:S06]  /*04a0*/  LDG.E.64 R18, desc[UR6][R14.64] ;  /* 0x000000060e127981 */ /* 0x000eac000c1e1b00 */
[----:B--2---:R-:W-:-:S07]  /*04b0*/  DADD R18, R20, R18 ;  /* 0x0000000014127229 */ /* 0x004fce0000000012 */
[----:B------:R0:W-:Y:S04]  /*04c0*/  STG.E.64 desc[UR6][R14.64], R18 ;  /* 0x000000120e007986 */ /* 0x0001e8000c101b06 */
.L_x_4:
[----:B------:R-:W-:Y:S05]  /*04d0*/  BSYNC.RECONVERGENT B1 ;  /* 0x0000000000017941 */ /* 0x000fea0003800200 */
.L_x_3:
[----:B------:R1:W-:Y:S01]  /*04e0*/  STG.E.64 desc[UR6][R16.64], RZ ;  /* 0x000000ff10007986 */ /* 0x0003e2000c101b06 */
[----:B------:R-:W-:Y:S01]  /*04f0*/  BSSY.RECONVERGENT B1, `(.L_x_5) ;  /* 0x0000009000017945 */ /* 0x000fe20003800200 */
[----:B0-2---:R-:W-:-:S03]  /*0500*/  IMAD.WIDE R18, R5, 0x8, R16 ;  /* 0x0000000805127825 */ /* 0x005fc600078e0210 */
[----:B------:R-:W-:Y:S05]  /*0510*/  @P3 BRA `(.L_x_6) ;  /* 0x0000000000183947 */ /* 0x000fea0003800000 */
[----:B-1----:R-:W2:Y:S04]  /*0520*/  LDG.E.64 R16, desc[UR6][R10.64] ;  /* 0x000000060a107981 */ /* 0x002ea8000c1e1b00 */
[----:B------:R-:W2:Y:S02]  /*0530*/  LDG.E.64 R20, desc[UR6][R12.64] ;  /* 0x000000060c147981 */ /* 0x000ea4000c1e1b00 */
[----:B--2---:R-:W-:Y:S02]  /*0540*/  DADD R20, R16, -R20 ;  /* 0x0000000010147229 */ /* 0x004fe40000000814 */
[----:B------:R-:W2:Y:S06]  /*0550*/  LDG.E.64 R16, desc[UR6][R14.64] ;  /* 0x000000060e107981 */ /* 0x000eac000c1e1b00 */
[----:B--2---:R-:W-:-:S07]  /*0560*/  DADD R16, R20, R16 ;  /* 0x0000000014107229 */ /* 0x004fce0000000010 */
[----:B------:R0:W-:Y:S04]  /*0570*/  STG.E.64 desc[UR6][R14.64], R16 ;  /* 0x000000100e007986 */ /* 0x0001e8000c101b06 */
.L_x_6:
[----:B------:R-:W-:Y:S05]  /*0580*/  BSYNC.RECONVERGENT B1 ;  /* 0x0000000000017941 */ /* 0x000fea0003800200 */
.L_x_5:
[----:B------:R2:W-:Y:S01]  /*0590*/  STG.E.64 desc[UR6][R18.64], RZ ;  /* 0x000000ff12007986 */ /* 0x0005e2000c101b06 */
[----:B------:R-:W-:Y:S01]  /*05a0*/  BSSY.RECONVERGENT B1, `(.L_x_7) ;  /* 0x0000009000017945 */ /* 0x000fe20003800200 */
[----:B01----:R-:W-:-:S03]  /*05b0*/  IMAD.WIDE R16, R5, 0x8, R18 ;  /* 0x0000000805107825 */ /* 0x003fc600078e0212 */
[----:B------:R-:W-:Y:S05]  /*05c0*/  @P4 BRA `(.L_x_8) ;  /* 0x0000000000184947 */ /* 0x000fea0003800000 */
[----:B--2---:R-:W2:Y:S04]  /*05d0*/  LDG.E.64 R18, desc[UR6][R10.64] ;  /* 0x000000060a127981 */ /* 0x004ea8000c1e1b00 */
[----:B------:R-:W2:Y:S02]  /*05e0*/  LDG.E.64 R20, desc[UR6][R12.64] ;  /* 0x000000060c147981 */ /* 0x000ea4000c1e1b00 */
[----:B--2---:R-:W-:Y:S02]  /*05f0*/  DADD R20, R18, -R20 ;  /* 0x0000000012147229 */ /* 0x004fe40000000814 */
[----:B------:R-:W2:Y:S06]  /*0600*/  LDG.E.64 R18, desc[UR6][R14.64] ;  /* 0x000000060e127981 */ /* 0x000eac000c1e1b00 */
[----:B--2---:R-:W-:-:S07]  /*0610*/  DADD R18, R20, R18 ;  /* 0x0000000014127229 */ /* 0x004fce0000000012 */
[----:B------:R0:W-:Y:S04]  /*0620*/  STG.E.64 desc[UR6][R14.64], R18 ;  /* 0x000000120e007986 */ /* 0x0001e8000c101b06 */
.L_x_8:
[----:B------:R-:W-:Y:S05]  /*0630*/  BSYNC.RECONVERGENT B1 ;  /* 0x0000000000017941 */ /* 0x000fea0003800200 */
.L_x_7:
        /* <DEDUP_REMOVED lines=10> */
.L_x_10:
[----:B------:R-:W-:Y:S05]  /*06e0*/  BSYNC.RECONVERGENT B1 ;  /* 0x0000000000017941 */ /* 0x000fea0003800200 */
.L_x_9:
        /* <DEDUP_REMOVED lines=10> */
.L_x_12:
[----:B------:R-:W-:Y:S05]  /*0790*/  BSYNC.RECONVERGENT B1 ;  /* 0x0000000000017941 */ /* 0x000fea0003800200 */
.L_x_11:
[----:B------:R1:W-:Y:S01]  /*07a0*/  STG.E.64 desc[UR6][R16.64], RZ ;  /* 0x000000ff10007986 */ /* 0x0003e2000c101b06 */
[----:B0-2---:R-:W-:Y:S01]  /*07b0*/  VIADD R19, R9, 0x6 ;  /* 0x0000000609137836 */ /* 0x005fe20000000000 */
[----:B------:R-:W-:Y:S04]  /*07c0*/  BSSY.RECONVERGENT B1, `(.L_x_13) ;  /* 0x0000009000017945 */ /* 0x000fe80003800200 */
[----:B------:R-:W-:-:S13]  /*07d0*/  ISETP.NE.OR P1, PT, R6, R19, P0 ;  /* 0x000000130600720c */ /* 0x000fda0000725670 */
[----:B-1----:R-:W-:Y:S05]  /*07e0*/  @P1 BRA `(.L_x_14) ;  /* 0x0000000000181947 */ /* 0x002fea0003800000 */
[----:B------:R-:W2:Y:S04]  /*07f0*/  LDG.E.64 R18, desc[UR6][R10.64] ;  /* 0x000000060a127981 */ /* 0x000ea8000c1e1b00 */
[----:B------:R-:W2:Y:S02]  /*0800*/  LDG.E.64 R20, desc[UR6][R12.64] ;  /* 0x000000060c147981 */ /* 0x000ea4000c1e1b00 */
[----:B--2---:R-:W-:Y:S02]  /*0810*/  DADD R20, R18, -R20 ;  /* 0x0000000012147229 */ /* 0x004fe40000000814 */
[----:B------:R-:W2:Y:S06]  /*0820*/  LDG.E.64 R18, desc[UR6][R14.64] ;  /* 0x000000060e127981 */ /* 0x000eac000c1e1b00 */
[----:B--2---:R-:W-:-:S07]  /*0830*/  DADD R18, R20, R18 ;  /* 0x0000000014127229 */ /* 0x004fce0000000012 */
[----:B------:R0:W-:Y:S04]  /*0840*/  STG.E.64 desc[UR6][R14.64], R18 ;  /* 0x000000120e007986 */ /* 0x0001e8000c101b06 */
.L_x_14:
[----:B------:R-:W-:Y:S05]  /*0850*/  BSYNC.RECONVERGENT B1 ;  /* 0x0000000000017941 */ /* 0x000fea0003800200 */
.L_x_13:
[----:B0-----:R-:W-:Y:S01]  /*0860*/  IADD3 R19, PT, PT, R9, 0x7, RZ ;  /* 0x0000000709137810 */ /* 0x001fe20007ffe0ff */
[----:B------:R-:W-:-:S03]  /*0870*/  IMAD.WIDE R26, R5, 0x8, R16 ;  /* 0x00000008051a7825 */ /* 0x000fc600078e0210 */
[----:B------:R-:W-:Y:S02]  /*0880*/  ISETP.NE.OR P1, PT, R6, R19, P0 ;  /* 0x000000130600720c */ /* 0x000fe40000725670 */
[----:B------:R2:W-:Y:S11]  /*0890*/  STG.E.64 desc[UR6][R26.64], RZ ;  /* 0x000000ff1a007986 */ /* 0x0005f6000c101b06 */
[----:B------:R-:W3:Y:S04]  /*08a0*/  @!P1 LDG.E.64 R16, desc[UR6][R10.64] ;  /* 0x000000060a109981 */ /* 0x000ee8000c1e1b00 */
[----:B------:R-:W3:Y:S04]  /*08b0*/  @!P1 LDG.E.64 R18, desc[UR6][R12.64] ;  /* 0x000000060c129981 */ /* 0x000ee8000c1e1b00 */
[----:B------:R-:W4:Y:S01]  /*08c0*/  @!P1 LDG.E.64 R20, desc[UR6][R14.64] ;  /* 0x000000060e149981 */ /* 0x000f22000c1e1b00 */
[----:B------:R-:W-:Y:S01]  /*08d0*/  VIADD R9, R9, 0x8 ;  /* 0x0000000809097836 */ /* 0x000fe20000000000 */
[----:B------:R-:W-:Y:S01]  /*08e0*/  IADD3 R7, PT, PT, R7, 0x8, RZ ;  /* 0x0000000807077810 */ /* 0x000fe20007ffe0ff */
[----:B------:R-:W-:Y:S01]  /*08f0*/  IMAD R24, R5, 0x8, R24 ;  /* 0x0000000805187824 */ /* 0x000fe200078e0218 */
[----:B---3--:R-:W-:-:S08]  /*0900*/  @!P1 DADD R16, R16, -R18 ;  /* 0x0000000010109229 */ /* 0x008fd00000000812 */
[----:B----4-:R-:W-:-:S07]  /*0910*/  @!P1 DADD R16, R16, R20 ;  /* 0x0000000010109229 */ /* 0x010fce0000000014 */
[----:B------:R2:W-:Y:S01]  /*0920*/  @!P1 STG.E.64 desc[UR6][R14.64], R16 ;  /* 0x000000100e009986 */ /* 0x0005e2000c101b06 */
[----:B------:R-:W-:-:S13]  /*0930*/  ISETP.NE.AND P1, PT, R9, R4, PT ;  /* 0x000000040900720c */ /* 0x000fda0003f25270 */
[----:B--2---:R-:W-:Y:S05]  /*0940*/  @P1 BRA `(.L_x_15) ;  /* 0xfffffff800681947 */ /* 0x004fea000383ffff */
[----:B------:R-:W-:-:S07]  /*0950*/  MOV R7, R4 ;  /* 0x0000000400077202 */ /* 0x000fce0000000f00 */
.L_x_2:
[----:B------:R-:W-:-:S13]  /*0960*/  ISETP.NE.AND P0, PT, R2, RZ, PT ;  /* 0x000000ff0200720c */ /* 0x000fda0003f05270 */
[----:B------:R-:W-:Y:S05]  /*0970*/  @!P0 BRA `(.L_x_16) ;  /* 0x0000000400ac8947 */ /* 0x000fea0003800000 */
[----:B------:R-:W-:-:S05]  /*0980*/  VIADD R9, R2, 0xffffffff ;  /* 0xffffffff02097836 */ /* 0x000fca0000000000 */
[----:B------:R-:W-:-:S13]  /*0990*/  ISETP.GE.U32.AND P0, PT, R9, 0x3, PT ;  /* 0x000000030900780c */ /* 0x000fda0003f06070 */
[----:B------:R-:W-:Y:S05]  /*09a0*/  @!P0 BRA `(.L_x_17) ;  /* 0x0000000000d88947 */ /* 0x000fea0003800000 */
[C---:B------:R-:W-:Y:S01]  /*09b0*/  IMAD R19, R7.reuse, R5, R8 ;  /* 0x0000000507137224 */ /* 0x040fe200078e0208 */
[----:B------:R-:W-:Y:S01]  /*09c0*/  ISETP.NE.AND P0, PT, R0, R3, PT ;  /* 0x000000030000720c */ /* 0x000fe20003f05270 */
[C---:B------:R-:W-:Y:S01]  /*09d0*/  VIADD R17, R7.reuse, 0x2 ;  /* 0x0000000207117836 */ /* 0x040fe20000000000 */
[----:B------:R-:W-:Y:S01]  /*09e0*/  IADD3 R9, PT, PT, R7, 0x1, RZ ;  /* 0x0000000107097810 */ /* 0x000fe20007ffe0ff */
[----:B------:R-:W-:Y:S01]  /*09f0*/  IMAD.WIDE R18, R19, 0x8, R22 ;  /* 0x0000000813127825 */ /* 0x000fe200078e0216 */
[C---:B------:R-:W-:Y:S01]  /*0a00*/  ISETP.NE.OR P1, PT, R6.reuse, R7, P0 ;  /* 0x000000070600720c */ /* 0x040fe20000725670 */
[----:B------:R-:W-:Y:S01]  /*0a10*/  BSSY.RECONVERGENT B1, `(.L_x_18) ;  /* 0x000000c000017945 */ /* 0x000fe20003800200 */
[C---:B------:R-:W-:Y:S02]  /*0a20*/  ISETP.NE.OR P3, PT, R6.reuse, R17, P0 ;  /* 0x000000110600720c */ /* 0x040fe40000765670 */
[----:B------:R0:W-:Y:S01]  /*0a30*/  STG.E.64 desc[UR6][R18.64], RZ ;  /* 0x000000ff12007986 */ /* 0x0001e2000c101b06 */
[----:B------:R-:W-:Y:S01]  /*0a40*/  ISETP.NE.OR P2, PT, R6, R9, P0 ;  /* 0x000000090600720c */ /* 0x000fe20000745670 */
[----:B------:R-:W-:-:S07]  /*0a50*/  IMAD.WIDE R16, R5, 0x8, R18 ;  /* 0x0000000805107825 */ /* 0x000fce00078e0212 */
[----:B------:R-:W-:Y:S05]  /*0a60*/  @P1 BRA `(.L_x_19) ;  /* 0x0000000000181947 */ /* 0x000fea0003800000 */
[----:B------:R-:W2:Y:S04]  /*0a70*/  LDG.E.64 R24, desc[UR6][R10.64] ;  /* 0x000000060a187981 */ /* 0x000ea8000c1e1b00 */
[----:B------:R-:W2:Y:S04]  /*0a80*/  LDG.E.64 R20, desc[UR6][R12.64] ;  /* 0x000000060c147981 */ /* 0x000ea8000c1e1b00 */
[----:B0-----:R-:W3:Y:S01]  /*0a90*/  LDG.E.64 R18, desc[UR6][R14.64] ;  /* 0x000000060e127981 */ /* 0x001ee2000c1e1b00 */
[----:B--2---:R-:W-:-:S08]  /*0aa0*/  DADD R20, R24, -R20 ;  /* 0x0000000018147229 */ /* 0x004fd00000000814 */
[----:B---3--:R-:W-:-:S07]  /*0ab0*/  DADD R18, R20, R18 ;  /* 0x0000000014127229 */ /* 0x008fce0000000012 */
[----:B------:R1:W-:Y:S04]  /*0ac0*/  STG.E.64 desc[UR6][R14.64], R18 ;  /* 0x000000120e007986 */ /* 0x0003e8000c101b06 */
.L_x_19:
[----:B------:R-:W-:Y:S05]  /*0ad0*/  BSYNC.RECONVERGENT B1 ;  /* 0x0000000000017941 */ /* 0x000fea0003800200 */
.L_x_18:
[----:B------:R2:W-:Y:S01]  /*0ae0*/  STG.E.64 desc[UR6][R16.64], RZ ;  /* 0x000000ff10007986 */ /* 0x0005e2000c101b06 */
[----:B------:R-:W-:Y:S01]  /*0af0*/  BSSY.RECONVERGENT B1, `(.L_x_20) ;  /* 0x0000009000017945 */ /* 0x000fe20003800200 */
[----:B01----:R-:W-:-:S03]  /*0b00*/  IMAD.WIDE R18, R5, 0x8, R16 ;  /* 0x0000000805127825 */ /* 0x003fc600078e0210 */
[----:B------:R-:W-:Y:S05]  /*0b10*/  @P2 BRA `(.L_x_21) ;  /* 0x0000000000182947 */ /* 0x000fea0003800000 */
[----:B------:R-:W3:Y:S04]  /*0b20*/  LDG.E.64 R24, desc[UR6][R10.64] ;  /* 0x000000060a187981 */ /* 0x000ee8000c1e1b00 */
[----:B------:R-:W3:Y:S04]  /*0b30*/  LDG.E.64 R20, desc[UR6][R12.64] ;  /* 0x000000060c147981 */ /* 0x000ee8000c1e1b00 */
[----:B--2---:R-:W2:Y:S01]  /*0b40*/  LDG.E.64 R16, desc[UR6][R14.64] ;  /* 0x000000060e107981 */ /* 0x004ea2000c1e1b00 */
[----:B---3--:R-:W-:-:S08]  /*0b50*/  DADD R20, R24, -R20 ;  /* 0x0000000018147229 */ /* 0x008fd00000000814 */
[----:B--2---:R-:W-:-:S07]  /*0b60*/  DADD R16, R20, R16 ;  /* 0x0000000014107229 */ /* 0x004fce0000000010 */
[----:B------:R0:W-:Y:S04]  /*0b70*/  STG.E.64 desc[UR6][R14.64], R16 ;  /* 0x000000100e007986 */ /* 0x0001e8000c101b06 */
.L_x_21:
[----:B------:R-:W-:Y:S05]  /*0b80*/  BSYNC.RECONVERGENT B1 ;  /* 0x0000000000017941 */ /* 0x000fea0003800200 */
.L_x_20:
[----:B------:R1:W-:Y:S01]  /*0b90*/  STG.E.64 desc[UR6][R18.64], RZ ;  /* 0x000000ff12007986 */ /* 0x0003e2000c101b06 */
[----:B------:R-:W-:Y:S01]  /*0ba0*/  BSSY.RECONVERGENT B1, `(.L_x_22) ;  /* 0x0000009000017945 */ /* 0x000fe20003800200 */
[----:B0-2---:R-:W-:-:S03]  /*0bb0*/  IMAD.WIDE R16, R5, 0x8, R18 ;  /* 0x0000000805107825 */ /* 0x005fc600078e0212 */
[----:B------:R-:W-:Y:S05]  /*0bc0*/  @P3 BRA `(.L_x_23) ;  /* 0x0000000000183947 */ /* 0x000fea0003800000 */
[----:B------:R-:W2:Y:S04]  /*0bd0*/  LDG.E.64 R24, desc[UR6][R10.64] ;  /* 0x000000060a187981 */ /* 0x000ea8000c1e1b00 */
[----:B------:R-:W2:Y:S04]  /*0be0*/  LDG.E.64 R20, desc[UR6][R12.64] ;  /* 0x000000060c147981 */ /* 0x000ea8000c1e1b00 */
[----:B-1----:R-:W3:Y:S01]  /*0bf0*/  LDG.E.64 R18, desc[UR6][R14.64] ;  /* 0x000000060e127981 */ /* 0x002ee2000c1e1b00 */
[----:B--2---:R-:W-:-:S08]  /*0c00*/  DADD R20, R24, -R20 ;  /* 0x0000000018147229 */ /* 0x004fd00000000814 */
[----:B---3--:R-:W-:-:S07]  /*0c10*/  DADD R18, R20, R18 ;  /* 0x0000000014127229 */ /* 0x008fce0000000012 */
[----:B------:R0:W-:Y:S04]  /*0c20*/  STG.E.64 desc[UR6][R14.64], R18 ;  /* 0x000000120e007986 */ /* 0x0001e8000c101b06 */
.L_x_23:
[----:B------:R-:W-:Y:S05]  /*0c30*/  BSYNC.RECONVERGENT B1 ;  /* 0x0000000000017941 */ /* 0x000fea0003800200 */
.L_x_22:
[----:B------:R2:W-:Y:S01]  /*0c40*/  STG.E.64 desc[UR6][R16.64], RZ ;  /* 0x000000ff10007986 */ /* 0x0005e2000c101b06 */
[----:B------:R-:W-:Y:S01]  /*0c50*/  IADD3 R9, PT, PT, R7, 0x3, RZ ;  /* 0x0000000307097810 */ /* 0x000fe20007ffe0ff */
[----:B------:R-:W-:Y:S03]  /*0c60*/  BSSY.RECONVERGENT B1, `(.L_x_24) ;  /* 0x0000009000017945 */ /* 0x000fe60003800200 */
[----:B------:R-:W-:-:S13]  /*0c70*/  ISETP.NE.OR P0, PT, R6, R9, P0 ;  /* 0x000000090600720c */ /* 0x000fda0000705670 */
[----:B--2---:R-:W-:Y:S05]  /*0c80*/  @P0 BRA `(.L_x_25) ;  /* 0x0000000000180947 */ /* 0x004fea0003800000 */
[----:B------:R-:W2:Y:S04]  /*0c90*/  LDG.E.64 R20, desc[UR6][R10.64] ;  /* 0x000000060a147981 */ /* 0x000ea8000c1e1b00 */
[----:B------:R-:W2:Y:S04]  /*0ca0*/  LDG.E.64 R16, desc[UR6][R12.64] ;  /* 0x000000060c107981 */ /* 0x000ea8000c1e1b00 */
[----:B01----:R-:W3:Y:S01]  /*0cb0*/  LDG.E.64 R18, desc[UR6][R14.64] ;  /* 0x000000060e127981 */ /* 0x003ee2000c1e1b00 */
[----:B--2---:R-:W-:-:S08]  /*0cc0*/  DADD R16, R20, -R16 ;  /* 0x0000000014107229 */ /* 0x004fd00000000810 */
[----:B---3--:R-:W-:-:S07]  /*0cd0*/  DADD R16, R16, R18 ;  /* 0x0000000010107229 */ /* 0x008fce0000000012 */
[----:B------:R2:W-:Y:S04]  /*0ce0*/  STG.E.64 desc[UR6][R14.64], R16 ;  /* 0x000000100e007986 */ /* 0x0005e8000c101b06 */
.L_x_25:
[----:B------:R-:W-:Y:S05]  /*0cf0*/  BSYNC.RECONVERGENT B1 ;  /* 0x0000000000017941 */ /* 0x000fea0003800200 */
.L_x_24:
[----:B------:R-:W-:-:S07]  /*0d00*/  VIADD R7, R7, 0x4 ;  /* 0x0000000407077836 */ /* 0x000fce0000000000 */
.L_x_17:
[----:B------:R-:W2:Y:S01]  /*0d10*/  LDC R9, c[0x0][0x380] ;  /* 0x0000e000ff097b82 */ /* 0x000ea20000000800 */
[----:B------:R-:W-:Y:S01]  /*0d20*/  BSSY.RECONVERGENT B1, `(.L_x_16) ;  /* 0x0000030000017945 */ /* 0x000fe20003800200 */
[----:B--2---:R-:W-:-:S13]  /*0d30*/  LOP3.LUT P0, R16, R9, 0x3, RZ, 0xc0, !PT ;  /* 0x0000000309107812 */ /* 0x004fda000780c0ff */
[----:B------:R-:W-:Y:S05]  /*0d40*/  @!P0 BRA `(.L_x_26) ;  /* 0x0000000000b48947 */ /* 0x000fea0003800000 */
[----:B------:R-:W-:-:S13]  /*0d50*/  ISETP.NE.AND P0, PT, R16, 0x1, PT ;  /* 0x000000011000780c */ /* 0x000fda0003f05270 */
[----:B------:R-:W-:Y:S05]  /*0d60*/  @!P0 BRA `(.L_x_27) ;  /* 0x0000000000708947 */ /* 0x000fea0003800000 */
[----:B01----:R-:W-:Y:S01]  /*0d70*/  IMAD R19, R7, R5, R8 ;  /* 0x0000000507137224 */ /* 0x003fe200078e0208 */
[----:B------:R-:W-:Y:S01]  /*0d80*/  ISETP.NE.AND P0, PT, R0, R3, PT ;  /* 0x000000030000720c */ /* 0x000fe20003f05270 */
[----:B------:R-:W-:Y:S02]  /*0d90*/  BSSY.RECONVERGENT B2, `(.L_x_28) ;  /* 0x000000c000027945 */ /* 0x000fe40003800200 */
[----:B------:R-:W-:Y:S01]  /*0da0*/  IMAD.WIDE R18, R19, 0x8, R22 ;  /* 0x0000000813127825 */ /* 0x000fe200078e0216 */
[----:B------:R-:W-:-:S04]  /*0db0*/  ISETP.NE.OR P1, PT, R6, R7, P0 ;  /* 0x000000070600720c */ /* 0x000fc80000725670 */
[----:B------:R0:W-:Y:S01]  /*0dc0*/  STG.E.64 desc[UR6][R18.64], RZ ;  /* 0x000000ff12007986 */ /* 0x0001e2000c101b06 */
[----:B------:R-:W-:-:S08]  /*0dd0*/  IMAD.WIDE R16, R5, 0x8, R18 ;  /* 0x0000000805107825 */ /* 0x000fd000078e0212 */
[----:B------:R-:W-:Y:S05]  /*0de0*/  @P1 BRA `(.L_x_29) ;  /* 0x0000000000181947 */ /* 0x000fea0003800000 */
[----:B------:R-:W2:Y:S04]  /*0df0*/  LDG.E.64 R24, desc[UR6][R10.64] ;  /* 0x000000060a187981 */ /* 0x000ea8000c1e1b00 */
[----:B0-----:R-:W2:Y:S04]  /*0e00*/  LDG.E.64 R18, desc[UR6][R12.64] ;  /* 0x000000060c127981 */ /* 0x001ea8000c1e1b00 */
[----:B------:R-:W3:Y:S01]  /*0e10*/  LDG.E.64 R20, desc[UR6][R14.64] ;  /* 0x000000060e147981 */ /* 0x000ee2000c1e1b00 */
[----:B--2---:R-:W-:-:S08]  /*0e20*/  DADD R18, R24, -R18 ;  /* 0x0000000018127229 */ /* 0x004fd00000000812 */
[----:B---3--:R-:W-:-:S07]  /*0e30*/  DADD R18, R18, R20 ;  /* 0x0000000012127229 */ /* 0x008fce0000000014 */
[----:B------:R1:W-:Y:S04]  /*0e40*/  STG.E.64 desc[UR6][R14.64], R18 ;  /* 0x000000120e007986 */ /* 0x0003e8000c101b06 */
.L_x_29:
[----:B------:R-:W-:Y:S05]  /*0e50*/  BSYNC.RECONVERGENT B2 ;  /* 0x0000000000027941 */ /* 0x000fea0003800200 */
.L_x_28:
[----:B------:R2:W-:Y:S01]  /*0e60*/  STG.E.64 desc[UR6][R16.64], RZ ;  /* 0x000000ff10007986 */ /* 0x0005e2000c101b06 */
[----:B01----:R-:W-:Y:S01]  /*0e70*/  IADD3 R19, PT, PT, R7, 0x1, RZ ;  /* 0x0000000107137810 */ /* 0x003fe20007ffe0ff */
[----:B------:R-:W-:Y:S03]  /*0e80*/  BSSY.RECONVERGENT B2, `(.L_x_30) ;  /* 0x0000009000027945 */ /* 0x000fe60003800200 */
[----:B------:R-:W-:-:S13]  /*0e90*/  ISETP.NE.OR P0, PT, R6, R19, P0 ;  /* 0x000000130600720c */ /* 0x000fda0000705670 */
[----:B--2---:R-:W-:Y:S05]  /*0ea0*/  @P0 BRA `(.L_x_31) ;  /* 0x0000000000180947 */ /* 0x004fea0003800000 */
[----:B------:R-:W2:Y:S04]  /*0eb0*/  LDG.E.64 R20, desc[UR6][R10.64] ;  /* 0x000000060a147981 */ /* 0x000ea8000c1e1b00 */
[----:B------:R-:W2:Y:S04]  /*0ec0*/  LDG.E.64 R16, desc[UR6][R12.64] ;  /* 0x000000060c107981 */ /* 0x000ea8000c1e1b00 */
[----:B------:R-:W3:Y:S01]  /*0ed0*/  LDG.E.64 R18, desc[UR6][R14.64] ;  /* 0x000000060e127981 */ /* 0x000ee2000c1e1b00 */
[----:B--2---:R-:W-:-:S08]  /*0ee0*/  DADD R16, R20, -R16 ;  /* 0x0000000014107229 */ /* 0x004fd00000000810 */
[----:B---3--:R-:W-:-:S07]  /*0ef0*/  DADD R16, R16, R18 ;  /* 0x0000000010107229 */ /* 0x008fce0000000012 */
[----:B------:R0:W-:Y:S04]  /*0f00*/  STG.E.64 desc[UR6][R14.64], R16 ;  /* 0x000000100e007986 */ /* 0x0001e8000c101b06 */
.L_x_31:
[----:B------:R-:W-:Y:S05]  /*0f10*/  BSYNC.RECONVERGENT B2 ;  /* 0x0000000000027941 */ /* 0x000fea0003800200 */
.L_x_30:
[----:B------:R-:W-:-:S07]  /*0f20*/  VIADD R7, R7, 0x2 ;  /* 0x0000000207077836 */ /* 0x000fce0000000000 */
.L_x_27:
[----:B------:R-:W-:-:S04]  /*0f30*/  LOP3.LUT R9, R9, 0x1, RZ, 0xc0, !PT ;  /* 0x0000000109097812 */ /* 0x000fc800078ec0ff */
[----:B------:R-:W-:-:S13]  /*0f40*/  ISETP.NE.U32.AND P0, PT, R9, 0x1, PT ;  /* 0x000000010900780c */ /* 0x000fda0003f05070 */
[----:B------:R-:W-:Y:S05]  /*0f50*/  @P0 BRA `(.L_x_26) ;  /* 0x0000000000300947 */ /* 0x000fea0003800000 */
[----:B------:R-:W-:Y:S01]  /*0f60*/  IMAD R9, R7, R5, R8 ;  /* 0x0000000507097224 */ /* 0x000fe200078e0208 */
[----:B------:R-:W-:-:S03]  /*0f70*/  ISETP.NE.AND P0, PT, R6, R7, PT ;  /* 0x000000070600720c */ /* 0x000fc60003f05270 */
[----:B------:R-:W-:Y:S01]  /*0f80*/  IMAD.WIDE R22, R9, 0x8, R22 ;  /* 0x0000000809167825 */ /* 0x000fe200078e0216 */
[----:B------:R-:W-:-:S04]  /*0f90*/  ISETP.NE.OR P0, PT, R0, R3, P0 ;  /* 0x000000030000720c */ /* 0x000fc80000705670 */
[----:B------:R2:W-:Y:S09]  /*0fa0*/  STG.E.64 desc[UR6][R22.64], RZ ;  /* 0x000000ff16007986 */ /* 0x0005f2000c101b06 */
[----:B------:R-:W-:Y:S05]  /*0fb0*/  @P0 BRA `(.L_x_26) ;  /* 0x0000000000180947 */ /* 0x000fea0003800000 */
[----:B------:R-:W3:Y:S04]  /*0fc0*/  LDG.E.64 R12, desc[UR6][R12.64] ;  /* 0x000000060c0c7981 */ /* 0x000ee8000c1e1b00 */
[----:B------:R-:W3:Y:S04]  /*0fd0*/  LDG.E.64 R8, desc[UR6][R10.64] ;  /* 0x000000060a087981 */ /* 0x000ee8000c1e1b00 */
[----:B0-----:R-:W4:Y:S01]  /*0fe0*/  LDG.E.64 R16, desc[UR6][R14.64] ;  /* 0x000000060e107981 */ /* 0x001f22000c1e1b00 */
[----:B---3--:R-:W-:-:S08]  /*0ff0*/  DADD R8, R8, -R12 ;  /* 0x0000000008087229 */ /* 0x008fd0000000080c */
[----:B----4-:R-:W-:-:S07]  /*1000*/  DADD R8, R8, R16 ;  /* 0x0000000008087229 */ /* 0x010fce0000000010 */
[----:B------:R3:W-:Y:S04]  /*1010*/  STG.E.64 desc[UR6][R14.64], R8 ;  /* 0x000000080e007986 */ /* 0x0007e8000c101b06 */
.L_x_26:
[----:B------:R-:W-:Y:S05]  /*1020*/  BSYNC.RECONVERGENT B1 ;  /* 0x0000000000017941 */ /* 0x000fea0003800200 */
.L_x_16:
[----:B------:R-:W4:Y:S01]  /*1030*/  LDCU UR4, c[0x0][0x380] ;  /* 0x00007000ff0477ac */ /* 0x000f220008000800 */
[----:B------:R-:W-:-:S04]  /*1040*/  IADD3 R6, PT, PT, R6, 0x1, RZ ;  /* 0x0000000106067810 */ /* 0x000fc80007ffe0ff */
[----:B----4-:R-:W-:-:S13]  /*1050*/  ISETP.NE.AND P0, PT, R6, UR4, PT ;  /* 0x0000000406007c0c */ /* 0x010fda000bf05270 */
[----:B------:R-:W-:Y:S05]  /*1060*/  @P0 BRA `(.L_x_32) ;  /* 0xfffffff000540947 */ /* 0x000fea000383ffff */
[----:B------:R-:W4:Y:S01]  /*1070*/  LDCU UR4, c[0x0][0x364] ;  /* 0x00006c80ff0477ac */ /* 0x000f220008000800 */
[----:B------:R-:W4:Y:S02]  /*1080*/  LDC R6, c[0x0][0x374] ;  /* 0x0000dd00ff067b82 */ /* 0x000f240000000800 */
[----:B----4-:R-:W-:-:S05]  /*1090*/  IMAD R3, R6, UR4, R3 ;  /* 0x0000000406037c24 */ /* 0x010fca000f8e0203 */
[----:B------:R-:W-:-:S13]  /*10a0*/  ISETP.GE.AND P0, PT, R3, R5, PT ;  /* 0x000000050300720c */ /* 0x000fda0003f06270 */
[----:B------:R-:W-:Y:S05]  /*10b0*/  @!P0 BRA `(.L_x_33) ;  /* 0xfffffff0003c8947 */ /* 0x000fea000383ffff */
.L_x_1:
[----:B------:R-:W-:Y:S05]  /*10c0*/  BSYNC.RECONVERGENT B0 ;  /* 0x0000000000007941 */ /* 0x000fea0003800200 */
.L_x_0:
[----:B------:R-:W4:Y:S01]  /*10d0*/  LDCU UR4, c[0x0][0x360] ;  /* 0x00006c00ff0477ac */ /* 0x000f220008000800 */
[----:B------:R-:W4:Y:S02]  /*10e0*/  LDC R7, c[0x0][0x370] ;  /* 0x0000dc00ff077b82 */ /* 0x000f240000000800 */
[----:B----4-:R-:W-:-:S05]  /*10f0*/  IMAD R0, R7, UR4, R0 ;  /* 0x0000000407007c24 */ /* 0x010fca000f8e0200 */
[----:B------:R-:W-:-:S13]  /*1100*/  ISETP.GE.AND P0, PT, R0, R5, PT ;  /* 0x000000050000720c */ /* 0x000fda0003f06270 */
[----:B------:R-:W-:Y:S05]  /*1110*/  @!P0 BRA `(.L_x_34) ;  /* 0xfffffff000008947 */ /* 0x000fea000383ffff */
[----:B------:R-:W-:Y:S05]  /*1120*/  EXIT ;  /* 0x000000000000794d */ /* 0x000fea0003800000 */
.L_x_35:
[----:B------:R-:W-:-:S00]  /*1130*/  BRA `(.L_x_35) ;  /* 0xfffffffc00fc7947 */ /* 0x000fc0000383ffff */
[----:B------:R-:W-:-:S00]  /*1140*/  NOP ;  /* 0x0000000000007918 */ /* 0x000fc00000000000 */
        /* <DEDUP_REMOVED lines=11> */
.L_x_36:


//--------------------- .nv.shared.reserved.0     --------------------------
	.section	.nv.shared.reserved.0,"aw",@nobits
	.weak		__nv_reservedSMEM_offset_0_alias
	.size		__nv_reservedSMEM_offset_0_alias, 0, 64
	.other		__nv_reservedSMEM_offset_0_alias,@"STO_CUDA_RESERVED_SHARED STV_DEFAULT"
__nv_reservedSMEM_offset_0_alias:
	.zero		0
	.zero		64


//--------------------- .nv.constant0._Z21ph_dRPA_A_trip_kerneliiiiPdS_ --------------------------
	.section	.nv.constant0._Z21ph_dRPA_A_trip_kerneliiiiPdS_,"a",@progbits
	.sectionflags	@""
	.align	4
.nv.constant0._Z21ph_dRPA_A_trip_kerneliiiiPdS_:
	.zero		928


//--------------------- SYMBOLS --------------------------

	.type		.nv.reservedSmem.offset0,@object
	.size		.nv.reservedSmem.offset0,0x4
